//
// Generated by NVIDIA NVVM Compiler
//
// Compiler Build ID: CL-36424714
// Cuda compilation tools, release 13.0, V13.0.88
// Based on NVVM 20.0.0
//

.version 9.0
.target sm_100
.address_size 64

	// .globl	_Z10scanKernalPfS_S_i
// _ZZ10scanKernalPfS_S_iE7tileArr has been demoted

.visible .entry _Z10scanKernalPfS_S_i(
	.param .u64 .ptr .align 1 _Z10scanKernalPfS_S_i_param_0,
	.param .u64 .ptr .align 1 _Z10scanKernalPfS_S_i_param_1,
	.param .u64 .ptr .align 1 _Z10scanKernalPfS_S_i_param_2,
	.param .u32 _Z10scanKernalPfS_S_i_param_3
)
{
	.reg .pred 	%p<21>;
	.reg .b32 	%r<51>;
	.reg .b32 	%f<49>;
	.reg .b64 	%rd<13>;
	// demoted variable
	.shared .align 4 .b8 _ZZ10scanKernalPfS_S_iE7tileArr[1024];
	ld.param.u64 	%rd1, [_Z10scanKernalPfS_S_i_param_0];
	ld.param.u64 	%rd2, [_Z10scanKernalPfS_S_i_param_1];
	ld.param.u64 	%rd3, [_Z10scanKernalPfS_S_i_param_2];
	ld.param.u32 	%r7, [_Z10scanKernalPfS_S_i_param_3];
	mov.u32 	%r1, %ctaid.x;
	shl.b32 	%r8, %r1, 8;
	mov.u32 	%r2, %tid.x;
	add.s32 	%r3, %r8, %r2;
	setp.ge.s32 	%p1, %r3, %r7;
	setp.lt.s32 	%p2, %r3, 1;
	shl.b32 	%r9, %r2, 2;
	mov.u32 	%r10, _ZZ10scanKernalPfS_S_iE7tileArr;
	add.s32 	%r4, %r10, %r9;
	or.pred  	%p3, %p2, %p1;
	@%p3 bra 	$L__BB0_2;
	cvta.to.global.u64 	%rd4, %rd2;
	add.s32 	%r12, %r3, -1;
	mul.wide.u32 	%rd5, %r12, 4;
	add.s64 	%rd6, %rd4, %rd5;
	ld.global.f32 	%f1, [%rd6];
	st.shared.f32 	[%r4], %f1;
	bra.uni 	$L__BB0_3;
$L__BB0_2:
	mov.b32 	%r11, 0;
	st.shared.u32 	[%r4], %r11;
$L__BB0_3:
	bar.sync 	0;
	add.s32 	%r5, %r2, 1;
	setp.gt.u32 	%p4, %r2, 127;
	@%p4 bra 	$L__BB0_5;
	shl.b32 	%r13, %r5, 3;
	add.s32 	%r15, %r10, %r13;
	ld.shared.f32 	%f2, [%r15+-8];
	ld.shared.f32 	%f3, [%r15+-4];
	add.f32 	%f4, %f2, %f3;
	st.shared.f32 	[%r15+-4], %f4;
$L__BB0_5:
	bar.sync 	0;
	setp.gt.u32 	%p5, %r2, 63;
	@%p5 bra 	$L__BB0_7;
	shl.b32 	%r16, %r5, 4;
	add.s32 	%r18, %r10, %r16;
	ld.shared.f32 	%f5, [%r18+-12];
	ld.shared.f32 	%f6, [%r18+-4];
	add.f32 	%f7, %f5, %f6;
	st.shared.f32 	[%r18+-4], %f7;
$L__BB0_7:
	bar.sync 	0;
	setp.gt.u32 	%p6, %r2, 31;
	@%p6 bra 	$L__BB0_9;
	shl.b32 	%r19, %r5, 5;
	add.s32 	%r21, %r10, %r19;
	ld.shared.f32 	%f8, [%r21+-20];
	ld.shared.f32 	%f9, [%r21+-4];
	add.f32 	%f10, %f8, %f9;
	st.shared.f32 	[%r21+-4], %f10;
$L__BB0_9:
	bar.sync 	0;
	setp.gt.u32 	%p7, %r2, 15;
	@%p7 bra 	$L__BB0_11;
	shl.b32 	%r22, %r5, 6;
	add.s32 	%r24, %r10, %r22;
	ld.shared.f32 	%f11, [%r24+-36];
	ld.shared.f32 	%f12, [%r24+-4];
	add.f32 	%f13, %f11, %f12;
	st.shared.f32 	[%r24+-4], %f13;
$L__BB0_11:
	bar.sync 	0;
	setp.gt.u32 	%p8, %r2, 7;
	@%p8 bra 	$L__BB0_13;
	shl.b32 	%r25, %r5, 7;
	add.s32 	%r27, %r10, %r25;
	ld.shared.f32 	%f14, [%r27+-68];
	ld.shared.f32 	%f15, [%r27+-4];
	add.f32 	%f16, %f14, %f15;
	st.shared.f32 	[%r27+-4], %f16;
$L__BB0_13:
	bar.sync 	0;
	setp.gt.u32 	%p9, %r2, 3;
	@%p9 bra 	$L__BB0_15;
	shl.b32 	%r28, %r5, 8;
	add.s32 	%r30, %r10, %r28;
	ld.shared.f32 	%f17, [%r30+-132];
	ld.shared.f32 	%f18, [%r30+-4];
	add.f32 	%f19, %f17, %f18;
	st.shared.f32 	[%r30+-4], %f19;
$L__BB0_15:
	bar.sync 	0;
	setp.gt.u32 	%p10, %r2, 1;
	@%p10 bra 	$L__BB0_17;
	shl.b32 	%r31, %r5, 9;
	add.s32 	%r33, %r10, %r31;
	ld.shared.f32 	%f20, [%r33+-260];
	ld.shared.f32 	%f21, [%r33+-4];
	add.f32 	%f22, %f20, %f21;
	st.shared.f32 	[%r33+-4], %f22;
$L__BB0_17:
	bar.sync 	0;
	setp.ne.s32 	%p11, %r2, 0;
	@%p11 bra 	$L__BB0_19;
	ld.shared.f32 	%f23, [_ZZ10scanKernalPfS_S_iE7tileArr+508];
	ld.shared.f32 	%f24, [_ZZ10scanKernalPfS_S_iE7tileArr+1020];
	add.f32 	%f25, %f23, %f24;
	st.shared.f32 	[_ZZ10scanKernalPfS_S_iE7tileArr+1020], %f25;
$L__BB0_19:
	setp.ne.s32 	%p12, %r2, 0;
	bar.sync 	0;
	shl.b32 	%r6, %r5, 1;
	bar.sync 	0;
	@%p12 bra 	$L__BB0_21;
	ld.shared.f32 	%f26, [_ZZ10scanKernalPfS_S_iE7tileArr+508];
	ld.shared.f32 	%f27, [_ZZ10scanKernalPfS_S_iE7tileArr+764];
	add.f32 	%f28, %f26, %f27;
	st.shared.f32 	[_ZZ10scanKernalPfS_S_iE7tileArr+764], %f28;
$L__BB0_21:
	bar.sync 	0;
	setp.gt.u32 	%p13, %r2, 2;
	@%p13 bra 	$L__BB0_23;
	shl.b32 	%r34, %r6, 7;
	add.s32 	%r36, %r10, %r34;
	ld.shared.f32 	%f29, [%r36+-4];
	ld.shared.f32 	%f30, [%r36+124];
	add.f32 	%f31, %f29, %f30;
	st.shared.f32 	[%r36+124], %f31;
$L__BB0_23:
	bar.sync 	0;
	setp.gt.u32 	%p14, %r2, 6;
	@%p14 bra 	$L__BB0_25;
	shl.b32 	%r37, %r6, 6;
	add.s32 	%r39, %r10, %r37;
	ld.shared.f32 	%f32, [%r39+-4];
	ld.shared.f32 	%f33, [%r39+60];
	add.f32 	%f34, %f32, %f33;
	st.shared.f32 	[%r39+60], %f34;
$L__BB0_25:
	bar.sync 	0;
	setp.gt.u32 	%p15, %r2, 14;
	@%p15 bra 	$L__BB0_27;
	shl.b32 	%r40, %r6, 5;
	add.s32 	%r42, %r10, %r40;
	ld.shared.f32 	%f35, [%r42+-4];
	ld.shared.f32 	%f36, [%r42+28];
	add.f32 	%f37, %f35, %f36;
	st.shared.f32 	[%r42+28], %f37;
$L__BB0_27:
	bar.sync 	0;
	setp.gt.u32 	%p16, %r2, 30;
	@%p16 bra 	$L__BB0_29;
	shl.b32 	%r43, %r6, 4;
	add.s32 	%r45, %r10, %r43;
	ld.shared.f32 	%f38, [%r45+-4];
	ld.shared.f32 	%f39, [%r45+12];
	add.f32 	%f40, %f38, %f39;
	st.shared.f32 	[%r45+12], %f40;
$L__BB0_29:
	bar.sync 	0;
	setp.gt.u32 	%p17, %r2, 62;
	@%p17 bra 	$L__BB0_31;
	shl.b32 	%r46, %r6, 3;
	add.s32 	%r48, %r10, %r46;
	ld.shared.f32 	%f41, [%r48+-4];
	ld.shared.f32 	%f42, [%r48+4];
	add.f32 	%f43, %f41, %f42;
	st.shared.f32 	[%r48+4], %f43;
$L__BB0_31:
	bar.sync 	0;
	setp.gt.u32 	%p18, %r2, 126;
	@%p18 bra 	$L__BB0_33;
	add.s32 	%r50, %r4, %r9;
	ld.shared.f32 	%f44, [%r50+4];
	ld.shared.f32 	%f45, [%r50+8];
	add.f32 	%f46, %f44, %f45;
	st.shared.f32 	[%r50+8], %f46;
$L__BB0_33:
	setp.ne.s32 	%p19, %r2, 0;
	bar.sync 	0;
	@%p19 bra 	$L__BB0_35;
	ld.shared.f32 	%f47, [_ZZ10scanKernalPfS_S_iE7tileArr+1020];
	cvta.to.global.u64 	%rd7, %rd3;
	mul.wide.u32 	%rd8, %r1, 4;
	add.s64 	%rd9, %rd7, %rd8;
	st.global.f32 	[%rd9], %f47;
$L__BB0_35:
	setp.ge.s32 	%p20, %r3, %r7;
	@%p20 bra 	$L__BB0_37;
	ld.shared.f32 	%f48, [%r4];
	cvta.to.global.u64 	%rd10, %rd1;
	mul.wide.s32 	%rd11, %r3, 4;
	add.s64 	%rd12, %rd10, %rd11;
	st.global.f32 	[%rd12], %f48;
$L__BB0_37:
	ret;

}
	// .globl	_Z11blockSumAddPfS_i
.visible .entry _Z11blockSumAddPfS_i(
	.param .u64 .ptr .align 1 _Z11blockSumAddPfS_i_param_0,
	.param .u64 .ptr .align 1 _Z11blockSumAddPfS_i_param_1,
	.param .u32 _Z11blockSumAddPfS_i_param_2
)
{
	.reg .pred 	%p<2>;
	.reg .b32 	%r<6>;
	.reg .b32 	%f<4>;
	.reg .b64 	%rd<9>;

	ld.param.u64 	%rd1, [_Z11blockSumAddPfS_i_param_0];
	ld.param.u64 	%rd2, [_Z11blockSumAddPfS_i_param_1];
	ld.param.u32 	%r3, [_Z11blockSumAddPfS_i_param_2];
	mov.u32 	%r1, %ctaid.x;
	shl.b32 	%r4, %r1, 8;
	mov.u32 	%r5, %tid.x;
	add.s32 	%r2, %r4, %r5;
	setp.ge.s32 	%p1, %r2, %r3;
	@%p1 bra 	$L__BB1_2;
	cvta.to.global.u64 	%rd3, %rd2;
	cvta.to.global.u64 	%rd4, %rd1;
	mul.wide.u32 	%rd5, %r1, 4;
	add.s64 	%rd6, %rd3, %rd5;
	ld.global.f32 	%f1, [%rd6];
	mul.wide.s32 	%rd7, %r2, 4;
	add.s64 	%rd8, %rd4, %rd7;
	ld.global.f32 	%f2, [%rd8];
	add.f32 	%f3, %f1, %f2;
	st.global.f32 	[%rd8], %f3;
$L__BB1_2:
	ret;

}


// ===== COMPILED SASS (sm_100) =====

	.target	sm_100

	.elftype	@"ET_EXEC"


//--------------------- .note.nv.tkinfo           --------------------------
	.section	.note.nv.tkinfo,"",@"SHT_NOTE"
	.sectionflags	@"SHF_NOTE_NV_TKINFO"
	.tkinfo
        /*0018*/ 	.word	0x00000002
        /*0030*/ 	.string	""
        /*0030*/ 	.string	"ptxas"
        /*0030*/ 	.string	"Cuda compilation tools, release 13.0, V13.0.88"
        /*0030*/ 	.string	"Build cuda_13.0.r13.0/compiler.36424714_0"
        /*0030*/ 	.string	"-arch sm_100 -m 64 "



//--------------------- .note.nv.cuinfo           --------------------------
	.section	.note.nv.cuinfo,"",@"SHT_NOTE"
	.sectionflags	@"SHF_NOTE_NV_CUINFO"
        /*0018*/ 	.short	0x0002
        /*001a*/ 	.short	0x0064
        /*001c*/ 	.short	0x0082
	.zero		2


//--------------------- .nv.info                  --------------------------
	.section	.nv.info,"",@"SHT_CUDA_INFO"
	.align	4


	//----- nvinfo : EIATTR_REGCOUNT
	.align		4
        /*0000*/ 	.byte	0x04, 0x2f
        /*0002*/ 	.short	(.L_1 - .L_0)
	.align		4
.L_0:
        /*0004*/ 	.word	index@(_Z10scanKernalPfS_S_i)
        /*0008*/ 	.word	0x0000000f


	//----- nvinfo : EIATTR_FRAME_SIZE
	.align		4
.L_1:
        /*000c*/ 	.byte	0x04, 0x11
        /*000e*/ 	.short	(.L_3 - .L_2)
	.align		4
.L_2:
        /*0010*/ 	.word	index@(_Z10scanKernalPfS_S_i)
        /*0014*/ 	.word	0x00000000


	//----- nvinfo : EIATTR_REGCOUNT
	.align		4
.L_3:
        /*0018*/ 	.byte	0x04, 0x2f
        /*001a*/ 	.short	(.L_5 - .L_4)
	.align		4
.L_4:
        /*001c*/ 	.word	index@(_Z11blockSumAddPfS_i)
        /*0020*/ 	.word	0x0000000c


	//----- nvinfo : EIATTR_FRAME_SIZE
	.align		4
.L_5:
        /*0024*/ 	.byte	0x04, 0x11
        /*0026*/ 	.short	(.L_7 - .L_6)
	.align		4
.L_6:
        /*0028*/ 	.word	index@(_Z11blockSumAddPfS_i)
        /*002c*/ 	.word	0x00000000


	//----- nvinfo : EIATTR_MIN_STACK_SIZE
	.align		4
.L_7:
        /*0030*/ 	.byte	0x04, 0x12
        /*0032*/ 	.short	(.L_9 - .L_8)
	.align		4
.L_8:
        /*0034*/ 	.word	index@(_Z11blockSumAddPfS_i)
        /*0038*/ 	.word	0x00000000


	//----- nvinfo : EIATTR_MIN_STACK_SIZE
	.align		4
.L_9:
        /*003c*/ 	.byte	0x04, 0x12
        /*003e*/ 	.short	(.L_11 - .L_10)
	.align		4
.L_10:
        /*0040*/ 	.word	index@(_Z10scanKernalPfS_S_i)
        /*0044*/ 	.word	0x00000000
.L_11:


//--------------------- .nv.compat                --------------------------
	.section	.nv.compat,"",@"SHT_CUDA_COMPAT_INFO"
	.align	4
        /*0000*/ 	.byte	0x02, 0x09, 0x00, 0x00, 0x02, 0x02, 0x01, 0x00, 0x02, 0x05, 0x05, 0x00, 0x03, 0x07, 0x01, 0x01
        /*0010*/ 	.byte	0x02, 0x03, 0x00, 0x00, 0x02, 0x06, 0x01, 0x00, 0x04, 0x0b, 0x08, 0x00, 0x09, 0x00, 0x00, 0x00
        /*0020*/ 	.byte	0x00, 0x00, 0x00, 0x00


//--------------------- .nv.info._Z11blockSumAddPfS_i --------------------------
	.section	.nv.info._Z11blockSumAddPfS_i,"",@"SHT_CUDA_INFO"
	.sectionflags	@""
	.align	4


	//----- nvinfo : EIATTR_CUDA_API_VERSION
	.align		4
        /*0000*/ 	.byte	0x04, 0x37
        /*0002*/ 	.short	(.L_13 - .L_12)
.L_12:
        /*0004*/ 	.word	0x00000082


	//----- nvinfo : EIATTR_KPARAM_INFO
	.align		4
.L_13:
        /*0008*/ 	.byte	0x04, 0x17
        /*000a*/ 	.short	(.L_15 - .L_14)
.L_14:
        /*000c*/ 	.word	0x00000000
        /*0010*/ 	.short	0x0002
        /*0012*/ 	.short	0x0010
        /*0014*/ 	.byte	0x00, 0xf0, 0x11, 0x00


	//----- nvinfo : EIATTR_KPARAM_INFO
	.align		4
.L_15:
        /*0018*/ 	.byte	0x04, 0x17
        /*001a*/ 	.short	(.L_17 - .L_16)
.L_16:
        /*001c*/ 	.word	0x00000000
        /*0020*/ 	.short	0x0001
        /*0022*/ 	.short	0x0008
        /*0024*/ 	.byte	0x00, 0xf5, 0x21, 0x00


	//----- nvinfo : EIATTR_KPARAM_INFO
	.align		4
.L_17:
        /*0028*/ 	.byte	0x04, 0x17
        /*002a*/ 	.short	(.L_19 - .L_18)
.L_18:
        /*002c*/ 	.word	0x00000000
        /*0030*/ 	.short	0x0000
        /*0032*/ 	.short	0x0000
        /*0034*/ 	.byte	0x00, 0xf5, 0x21, 0x00


	//----- nvinfo : EIATTR_SPARSE_MMA_MASK
	.align		4
.L_19:
        /*0038*/ 	.byte	0x03, 0x50
        /*003a*/ 	.short	0x0000


	//----- nvinfo : EIATTR_MAXREG_COUNT
	.align		4
        /*003c*/ 	.byte	0x03, 0x1b
        /*003e*/ 	.short	0x00ff


	//----- nvinfo : EIATTR_MERCURY_ISA_VERSION
	.align		4
        /*0040*/ 	.byte	0x03, 0x5f
        /*0042*/ 	.short	0x0101


	//----- nvinfo : EIATTR_VRC_CTA_INIT_COUNT
	.align		4
        /*0044*/ 	.byte	0x02, 0x4a
	.zero		1
	.zero		1


	//----- nvinfo : EIATTR_EXIT_INSTR_OFFSETS
	.align		4
        /*0048*/ 	.byte	0x04, 0x1c
        /*004a*/ 	.short	(.L_21 - .L_20)


	//   ....[0]....
.L_20:
        /*004c*/ 	.word	0x00000060


	//   ....[1]....
        /*0050*/ 	.word	0x00000100


	//----- nvinfo : EIATTR_CBANK_PARAM_SIZE
	.align		4
.L_21:
        /*0054*/ 	.byte	0x03, 0x19
        /*0056*/ 	.short	0x0014


	//----- nvinfo : EIATTR_PARAM_CBANK
	.align		4
        /*0058*/ 	.byte	0x04, 0x0a
        /*005a*/ 	.short	(.L_23 - .L_22)
	.align		4
.L_22:
        /*005c*/ 	.word	index@(.nv.constant0._Z11blockSumAddPfS_i)
        /*0060*/ 	.short	0x0380
        /*0062*/ 	.short	0x0014


	//----- nvinfo : EIATTR_SW_WAR
	.align		4
.L_23:
        /*0064*/ 	.byte	0x04, 0x36
        /*0066*/ 	.short	(.L_25 - .L_24)
.L_24:
        /*0068*/ 	.word	0x00000008
.L_25:


//--------------------- .nv.info._Z10scanKernalPfS_S_i --------------------------
	.section	.nv.info._Z10scanKernalPfS_S_i,"",@"SHT_CUDA_INFO"
	.sectionflags	@""
	.align	4


	//----- nvinfo : EIATTR_CUDA_API_VERSION
	.align		4
        /*0000*/ 	.byte	0x04, 0x37
        /*0002*/ 	.short	(.L_27 - .L_26)
.L_26:
        /*0004*/ 	.word	0x00000082


	//----- nvinfo : EIATTR_KPARAM_INFO
	.align		4
.L_27:
        /*0008*/ 	.byte	0x04, 0x17
        /*000a*/ 	.short	(.L_29 - .L_28)
.L_28:
        /*000c*/ 	.word	0x00000000
        /*0010*/ 	.short	0x0003
        /*0012*/ 	.short	0x0018
        /*0014*/ 	.byte	0x00, 0xf0, 0x11, 0x00


	//----- nvinfo : EIATTR_KPARAM_INFO
	.align		4
.L_29:
        /*0018*/ 	.byte	0x04, 0x17
        /*001a*/ 	.short	(.L_31 - .L_30)
.L_30:
        /*001c*/ 	.word	0x00000000
        /*0020*/ 	.short	0x0002
        /*0022*/ 	.short	0x0010
        /*0024*/ 	.byte	0x00, 0xf5, 0x21, 0x00


	//----- nvinfo : EIATTR_KPARAM_INFO
	.align		4
.L_31:
        /*0028*/ 	.byte	0x04, 0x17
        /*002a*/ 	.short	(.L_33 - .L_32)
.L_32:
        /*002c*/ 	.word	0x00000000
        /*0030*/ 	.short	0x0001
        /*0032*/ 	.short	0x0008
        /*0034*/ 	.byte	0x00, 0xf5, 0x21, 0x00


	//----- nvinfo : EIATTR_KPARAM_INFO
	.align		4
.L_33:
        /*0038*/ 	.byte	0x04, 0x17
        /*003a*/ 	.short	(.L_35 - .L_34)
.L_34:
        /*003c*/ 	.word	0x00000000
        /*0040*/ 	.short	0x0000
        /*0042*/ 	.short	0x0000
        /*0044*/ 	.byte	0x00, 0xf5, 0x21, 0x00


	//----- nvinfo : EIATTR_SPARSE_MMA_MASK
	.align		4
.L_35:
        /*0048*/ 	.byte	0x03, 0x50
        /*004a*/ 	.short	0x0000


	//----- nvinfo : EIATTR_MAXREG_COUNT
	.align		4
        /*004c*/ 	.byte	0x03, 0x1b
        /*004e*/ 	.short	0x00ff


	//----- nvinfo : EIATTR_NUM_BARRIERS
	.align		4
        /*0050*/ 	.byte	0x02, 0x4c
        /*0052*/ 	.byte	0x01
	.zero		1


	//----- nvinfo : EIATTR_MERCURY_ISA_VERSION
	.align		4
        /*0054*/ 	.byte	0x03, 0x5f
        /*0056*/ 	.short	0x0101


	//----- nvinfo : EIATTR_VRC_CTA_INIT_COUNT
	.align		4
        /*0058*/ 	.byte	0x02, 0x4a
	.zero		1
	.zero		1


	//----- nvinfo : EIATTR_EXIT_INSTR_OFFSETS
	.align		4
        /*005c*/ 	.byte	0x04, 0x1c
        /*005e*/ 	.short	(.L_37 - .L_36)


	//   ....[0]....
.L_36:
        /*0060*/ 	.word	0x000007d0


	//   ....[1]....
        /*0064*/ 	.word	0x00000820


	//----- nvinfo : EIATTR_CBANK_PARAM_SIZE
	.align		4
.L_37:
        /*0068*/ 	.byte	0x03, 0x19
        /*006a*/ 	.short	0x001c


	//----- nvinfo : EIATTR_PARAM_CBANK
	.align		4
        /*006c*/ 	.byte	0x04, 0x0a
        /*006e*/ 	.short	(.L_39 - .L_38)
	.align		4
.L_38:
        /*0070*/ 	.word	index@(.nv.constant0._Z10scanKernalPfS_S_i)
        /*0074*/ 	.short	0x0380
        /*0076*/ 	.short	0x001c


	//----- nvinfo : EIATTR_SW_WAR
	.align		4
.L_39:
        /*0078*/ 	.byte	0x04, 0x36
        /*007a*/ 	.short	(.L_41 - .L_40)
.L_40:
        /*007c*/ 	.word	0x00000008
.L_41:


//--------------------- .nv.callgraph             --------------------------
	.section	.nv.callgraph,"",@"SHT_CUDA_CALLGRAPH"
	.align	4
	.sectionentsize	8
	.align		4
        /*0000*/ 	.word	0x00000000
	.align		4
        /*0004*/ 	.word	0xffffffff
	.align		4
        /*0008*/ 	.word	0x00000000
	.align		4
        /*000c*/ 	.word	0xfffffffe
	.align		4
        /*0010*/ 	.word	0x00000000
	.align		4
        /*0014*/ 	.word	0xfffffffd
	.align		4
        /*0018*/ 	.word	0x00000000
	.align		4
        /*001c*/ 	.word	0xfffffffc


//--------------------- .text._Z11blockSumAddPfS_i --------------------------
	.section	.text._Z11blockSumAddPfS_i,"ax",@progbits
	.align	128
        .global         _Z11blockSumAddPfS_i
        .type           _Z11blockSumAddPfS_i,@function
        .size           _Z11blockSumAddPfS_i,(.L_x_2 - _Z11blockSumAddPfS_i)
        .other          _Z11blockSumAddPfS_i,@"STO_CUDA_ENTRY STV_DEFAULT"
_Z11blockSumAddPfS_i:
.text._Z11blockSumAddPfS_i:
[----:B------:R-:W-:Y:S01]  /*0000*/  LDC R1, c[0x0][0x37c] ;  /* 0x0000df00ff017b82 */ /* 0x000fe20000000800 */
[----:B------:R-:W0:Y:S01]  /*0010*/  S2R R9, SR_CTAID.X ;  /* 0x0000000000097919 */ /* 0x000e220000002500 */
[----:B------:R-:W1:Y:S01]  /*0020*/  LDCU UR4, c[0x0][0x390] ;  /* 0x00007200ff0477ac */ /* 0x000e620008000800 */
[----:B------:R-:W0:Y:S02]  /*0030*/  S2R R0, SR_TID.X ;  /* 0x0000000000007919 */ /* 0x000e240000002100 */
[----:B0-----:R-:W-:-:S04]  /*0040*/  LEA R7, R9, R0, 0x8 ;  /* 0x0000000009077211 */ /* 0x001fc800078e40ff */
[----:B-1----:R-:W-:-:S13]  /*0050*/  ISETP.GE.AND P0, PT, R7, UR4, PT ;  /* 0x0000000407007c0c */ /* 0x002fda000bf06270 */
[----:B------:R-:W-:Y:S05]  /*0060*/  @P0 EXIT ;  /* 0x000000000000094d */ /* 0x000fea0003800000 */
[----:B------:R-:W0:Y:S01]  /*0070*/  LDC.64 R2, c[0x0][0x388] ;  /* 0x0000e200ff027b82 */ /* 0x000e220000000a00 */
[----:B------:R-:W1:Y:S07]  /*0080*/  LDCU.64 UR4, c[0x0][0x358] ;  /* 0x00006b00ff0477ac */ /* 0x000e6e0008000a00 */
[----:B------:R-:W2:Y:S01]  /*0090*/  LDC.64 R4, c[0x0][0x380] ;  /* 0x0000e000ff047b82 */ /* 0x000ea20000000a00 */
[----:B0-----:R-:W-:-:S06]  /*00a0*/  IMAD.WIDE.U32 R2, R9, 0x4, R2 ;  /* 0x0000000409027825 */ /* 0x001fcc00078e0002 */
[----:B-1----:R-:W3:Y:S01]  /*00b0*/  LDG.E R2, desc[UR4][R2.64] ;  /* 0x0000000402027981 */ /* 0x002ee2000c1e1900 */
[----:B--2---:R-:W-:-:S05]  /*00c0*/  IMAD.WIDE R4, R7, 0x4, R4 ;  /* 0x0000000407047825 */ /* 0x004fca00078e0204 */
[----:B------:R-:W3:Y:S02]  /*00d0*/  LDG.E R7, desc[UR4][R4.64] ;  /* 0x0000000404077981 */ /* 0x000ee4000c1e1900 */
[----:B---3--:R-:W-:-:S05]  /*00e0*/  FADD R7, R2, R7 ;  /* 0x0000000702077221 */ /* 0x008fca0000000000 */
[----:B------:R-:W-:Y:S01]  /*00f0*/  STG.E desc[UR4][R4.64], R7 ;  /* 0x0000000704007986 */ /* 0x000fe2000c101904 */
[----:B------:R-:W-:Y:S05]  /*0100*/  EXIT ;  /* 0x000000000000794d */ /* 0x000fea0003800000 */
.L_x_0:
[----:B------:R-:W-:-:S00]  /*0110*/  BRA `(.L_x_0) ;  /* 0xfffffffc00fc7947 */ /* 0x000fc0000383ffff */
[----:B------:R-:W-:-:S00]  /*0120*/  NOP ;  /* 0x0000000000007918 */ /* 0x000fc00000000000 */
        /* <DEDUP_REMOVED lines=13> */
.L_x_2:


//--------------------- .text._Z10scanKernalPfS_S_i --------------------------
	.section	.text._Z10scanKernalPfS_S_i,"ax",@progbits
	.align	128
        .global         _Z10scanKernalPfS_S_i
        .type           _Z10scanKernalPfS_S_i,@function
        .size           _Z10scanKernalPfS_S_i,(.L_x_3 - _Z10scanKernalPfS_S_i)
        .other          _Z10scanKernalPfS_S_i,@"STO_CUDA_ENTRY STV_DEFAULT"
_Z10scanKernalPfS_S_i:
.text._Z10scanKernalPfS_S_i:
[----:B------:R-:W-:Y:S01]  /*0000*/  LDC R1, c[0x0][0x37c] ;  /* 0x0000df00ff017b82 */ /* 0x000fe20000000800 */
[----:B------:R-:W0:Y:S01]  /*0010*/  S2R R2, SR_CTAID.X ;  /* 0x0000000000027919 */ /* 0x000e220000002500 */
[----:B------:R-:W1:Y:S01]  /*0020*/  LDCU UR4, c[0x0][0x398] ;  /* 0x00007300ff0477ac */ /* 0x000e620008000800 */
[----:B------:R-:W0:Y:S01]  /*0030*/  S2R R3, SR_TID.X ;  /* 0x0000000000037919 */ /* 0x000e220000002100 */
[----:B------:R-:W2:Y:S01]  /*0040*/  LDCU.64 UR6, c[0x0][0x358] ;  /* 0x00006b00ff0677ac */ /* 0x000ea20008000a00 */
[----:B0-----:R-:W-:-:S05]  /*0050*/  IMAD R0, R2, 0x100, R3 ;  /* 0x0000010002007824 */ /* 0x001fca00078e0203 */
[----:B-1----:R-:W-:-:S04]  /*0060*/  ISETP.GE.AND P0, PT, R0, UR4, PT ;  /* 0x0000000400007c0c */ /* 0x002fc8000bf06270 */
[----:B------:R-:W-:-:S13]  /*0070*/  ISETP.LT.OR P1, PT, R0, 0x1, P0 ;  /* 0x000000010000780c */ /* 0x000fda0000721670 */
[----:B------:R-:W0:Y:S01]  /*0080*/  @!P1 LDC.64 R6, c[0x0][0x388] ;  /* 0x0000e200ff069b82 */ /* 0x000e220000000a00 */
[----:B------:R-:W-:-:S04]  /*0090*/  @!P1 VIADD R5, R0, 0xffffffff ;  /* 0xffffffff00059836 */ /* 0x000fc80000000000 */
[----:B0-----:R-:W-:-:S06]  /*00a0*/  @!P1 IMAD.WIDE.U32 R6, R5, 0x4, R6 ;  /* 0x0000000405069825 */ /* 0x001fcc00078e0006 */
[----:B--2---:R-:W2:Y:S01]  /*00b0*/  @!P1 LDG.E R7, desc[UR6][R6.64] ;  /* 0x0000000606079981 */ /* 0x004ea2000c1e1900 */
[----:B------:R-:W0:Y:S01]  /*00c0*/  S2UR UR5, SR_CgaCtaId ;  /* 0x00000000000579c3 */ /* 0x000e220000008800 */
[----:B------:R-:W-:Y:S01]  /*00d0*/  UMOV UR4, 0x400 ;  /* 0x0000040000047882 */ /* 0x000fe20000000000 */
[C---:B------:R-:W-:Y:S02]  /*00e0*/  ISETP.GT.U32.AND P2, PT, R3.reuse, 0x7f, PT ;  /* 0x0000007f0300780c */ /* 0x040fe40003f44070 */
[----:B------:R-:W-:Y:S01]  /*00f0*/  ISETP.GT.U32.AND P3, PT, R3, 0x6, PT ;  /* 0x000000060300780c */ /* 0x000fe20003f64070 */
[----:B0-----:R-:W-:-:S06]  /*0100*/  ULEA UR4, UR5, UR4, 0x18 ;  /* 0x0000000405047291 */ /* 0x001fcc000f8ec0ff */
[----:B------:R-:W-:-:S04]  /*0110*/  LEA R4, R3, UR4, 0x2 ;  /* 0x0000000403047c11 */ /* 0x000fc8000f8e10ff */
[C---:B------:R-:W-:Y:S01]  /*0120*/  @!P2 LEA R11, R3.reuse, UR4, 0x3 ;  /* 0x00000004030bac11 */ /* 0x040fe2000f8e18ff */
[----:B--2---:R-:W-:Y:S04]  /*0130*/  @!P1 STS [R4], R7 ;  /* 0x0000000704009388 */ /* 0x004fe80000000800 */
[----:B------:R-:W-:Y:S01]  /*0140*/  @P1 STS [R4], RZ ;  /* 0x000000ff04001388 */ /* 0x000fe20000000800 */
[----:B------:R-:W-:Y:S01]  /*0150*/  BAR.SYNC.DEFER_BLOCKING 0x0 ;  /* 0x0000000000007b1d */ /* 0x000fe20000010000 */
[----:B------:R-:W-:-:S13]  /*0160*/  ISETP.GT.U32.AND P1, PT, R3, 0x3f, PT ;  /* 0x0000003f0300780c */ /* 0x000fda0003f24070 */
[----:B------:R-:W-:Y:S01]  /*0170*/  @!P1 LEA R10, R3, UR4, 0x4 ;  /* 0x00000004030a9c11 */ /* 0x000fe2000f8e20ff */
[----:B------:R-:W0:Y:S02]  /*0180*/  @!P2 LDS.64 R8, [R11] ;  /* 0x000000000b08a984 */ /* 0x000e240000000a00 */
[----:B0-----:R-:W-:-:S05]  /*0190*/  @!P2 FADD R8, R8, R9 ;  /* 0x000000090808a221 */ /* 0x001fca0000000000 */
[----:B------:R-:W-:Y:S01]  /*01a0*/  @!P2 STS [R11+0x4], R8 ;  /* 0x000004080b00a388 */ /* 0x000fe20000000800 */
[----:B------:R-:W-:Y:S01]  /*01b0*/  BAR.SYNC.DEFER_BLOCKING 0x0 ;  /* 0x0000000000007b1d */ /* 0x000fe20000010000 */
[----:B------:R-:W-:-:S13]  /*01c0*/  ISETP.GT.U32.AND P2, PT, R3, 0x1f, PT ;  /* 0x0000001f0300780c */ /* 0x000fda0003f44070 */
[----:B------:R-:W-:Y:S01]  /*01d0*/  @!P2 LEA R9, R3, UR4, 0x5 ;  /* 0x000000040309ac11 */ /* 0x000fe2000f8e28ff */
[----:B------:R-:W-:Y:S04]  /*01e0*/  @!P1 LDS R5, [R10+0x4] ;  /* 0x000004000a059984 */ /* 0x000fe80000000800 */
[----:B------:R-:W0:Y:S02]  /*01f0*/  @!P1 LDS R6, [R10+0xc] ;  /* 0x00000c000a069984 */ /* 0x000e240000000800 */
        /* <DEDUP_REMOVED lines=31> */
[----:B------:R-:W-:-:S05]  /*03f0*/  ISETP.NE.AND P1, PT, R3, RZ, PT ;  /* 0x000000ff0300720c */ /* 0x000fca0003f25270 */
[----:B------:R-:W-:Y:S04]  /*0400*/  @!P2 LDS R7, [R12+0xfc] ;  /* 0x0000fc000c07a984 */ /* 0x000fe80000000800 */
[----:B------:R-:W0:Y:S02]  /*0410*/  @!P2 LDS R8, [R12+0x1fc] ;  /* 0x0001fc000c08a984 */ /* 0x000e240000000800 */
[----:B0-----:R-:W-:-:S05]  /*0420*/  @!P2 FADD R7, R7, R8 ;  /* 0x000000080707a221 */ /* 0x001fca0000000000 */
[----:B------:R0:W-:Y:S01]  /*0430*/  @!P2 STS [R12+0x1fc], R7 ;  /* 0x0001fc070c00a388 */ /* 0x0001e20000000800 */
[----:B------:R-:W-:Y:S01]  /*0440*/  BAR.SYNC.DEFER_BLOCKING 0x0 ;  /* 0x0000000000007b1d */ /* 0x000fe20000010000 */
[C---:B------:R-:W-:Y:S02]  /*0450*/  ISETP.GT.U32.AND P2, PT, R3.reuse, 0x2, PT ;  /* 0x000000020300780c */ /* 0x040fe40003f44070 */
[----:B0-----:R-:W-:-:S11]  /*0460*/  @!P3 LEA R12, R3, UR4, 0x7 ;  /* 0x00000004030cbc11 */ /* 0x001fd6000f8e38ff */
[----:B------:R-:W-:Y:S01]  /*0470*/  @!P2 LEA R10, R3, UR4, 0x8 ;  /* 0x00000004030aac11 */ /* 0x000fe2000f8e40ff */
[----:B------:R-:W-:Y:S04]  /*0480*/  @!P1 LDS R5, [UR4+0x1fc] ;  /* 0x0001fc04ff059984 */ /* 0x000fe80008000800 */
[----:B------:R-:W0:Y:S02]  /*0490*/  @!P1 LDS R8, [UR4+0x3fc] ;  /* 0x0003fc04ff089984 */ /* 0x000e240008000800 */
[----:B0-----:R-:W-:-:S05]  /*04a0*/  @!P1 FADD R5, R5, R8 ;  /* 0x0000000805059221 */ /* 0x001fca0000000000 */
[----:B------:R-:W-:Y:S01]  /*04b0*/  @!P1 STS [UR4+0x3fc], R5 ;  /* 0x0003fc05ff009988 */ /* 0x000fe20008000804 */
[----:B------:R-:W-:Y:S08]  /*04c0*/  BAR.SYNC.DEFER_BLOCKING 0x0 ;  /* 0x0000000000007b1d */ /* 0x000ff00000010000 */
[----:B------:R-:W-:Y:S06]  /*04d0*/  BAR.SYNC.DEFER_BLOCKING 0x0 ;  /* 0x0000000000007b1d */ /* 0x000fec0000010000 */
[----:B------:R-:W-:Y:S04]  /*04e0*/  @!P1 LDS R6, [UR4+0x1fc] ;  /* 0x0001fc04ff069984 */ /* 0x000fe80008000800 */
[----:B------:R-:W0:Y:S02]  /*04f0*/  @!P1 LDS R9, [UR4+0x2fc] ;  /* 0x0002fc04ff099984 */ /* 0x000e240008000800 */
[----:B0-----:R-:W-:-:S05]  /*0500*/  @!P1 FADD R6, R6, R9 ;  /* 0x0000000906069221 */ /* 0x001fca0000000000 */
[----:B------:R-:W-:Y:S01]  /*0510*/  @!P1 STS [UR4+0x2fc], R6 ;  /* 0x0002fc06ff009988 */ /* 0x000fe20008000804 */
[----:B------:R-:W-:Y:S06]  /*0520*/  BAR.SYNC.DEFER_BLOCKING 0x0 ;  /* 0x0000000000007b1d */ /* 0x000fec0000010000 */
        /* <DEDUP_REMOVED lines=26> */
[----:B------:R-:W-:-:S05]  /*06d0*/  ISETP.GT.U32.AND P3, PT, R3, 0x7e, PT ;  /* 0x0000007e0300780c */ /* 0x000fca0003f64070 */
[----:B------:R-:W-:Y:S04]  /*06e0*/  @!P2 LDS R5, [R12+0xc] ;  /* 0x00000c000c05a984 */ /* 0x000fe80000000800 */
[----:B------:R-:W0:Y:S02]  /*06f0*/  @!P2 LDS R8, [R12+0x14] ;  /* 0x000014000c08a984 */ /* 0x000e240000000800 */
[----:B0-----:R-:W-:Y:S02]  /*0700*/  @!P2 FADD R5, R5, R8 ;  /* 0x000000080505a221 */ /* 0x001fe40000000000 */
[----:B------:R-:W-:-:S03]  /*0710*/  @!P3 IMAD R8, R3, 0x4, R4 ;  /* 0x000000040308b824 */ /* 0x000fc600078e0204 */
[----:B------:R-:W-:Y:S01]  /*0720*/  @!P2 STS [R12+0x14], R5 ;  /* 0x000014050c00a388 */ /* 0x000fe20000000800 */
[----:B------:R-:W-:Y:S06]  /*0730*/  BAR.SYNC.DEFER_BLOCKING 0x0 ;  /* 0x0000000000007b1d */ /* 0x000fec0000010000 */
[----:B------:R-:W-:Y:S04]  /*0740*/  @!P3 LDS R3, [R8+0x4] ;  /* 0x000004000803b984 */ /* 0x000fe80000000800 */
[----:B------:R-:W0:Y:S02]  /*0750*/  @!P3 LDS R6, [R8+0x8] ;  /* 0x000008000806b984 */ /* 0x000e240000000800 */
[----:B0-----:R-:W-:-:S02]  /*0760*/  @!P3 FADD R9, R3, R6 ;  /* 0x000000060309b221 */ /* 0x001fc40000000000 */
[----:B------:R-:W0:Y:S03]  /*0770*/  @!P1 LDC.64 R6, c[0x0][0x390] ;  /* 0x0000e400ff069b82 */ /* 0x000e260000000a00 */
[----:B------:R-:W-:Y:S05]  /*0780*/  @!P3 STS [R8+0x8], R9 ;  /* 0x000008090800b388 */ /* 0x000fea0000000800 */
[----:B------:R-:W-:Y:S01]  /*0790*/  BAR.SYNC.DEFER_BLOCKING 0x0 ;  /* 0x0000000000007b1d */ /* 0x000fe20000010000 */
[----:B0-----:R-:W-:-:S05]  /*07a0*/  @!P1 IMAD.WIDE.U32 R2, R2, 0x4, R6 ;  /* 0x0000000402029825 */ /* 0x001fca00078e0006 */
[----:B------:R-:W0:Y:S04]  /*07b0*/  @!P1 LDS R11, [UR4+0x3fc] ;  /* 0x0003fc04ff0b9984 */ /* 0x000e280008000800 */
[----:B0-----:R0:W-:Y:S01]  /*07c0*/  @!P1 STG.E desc[UR6][R2.64], R11 ;  /* 0x0000000b02009986 */ /* 0x0011e2000c101906 */
[----:B------:R-:W-:Y:S05]  /*07d0*/  @P0 EXIT ;  /* 0x000000000000094d */ /* 0x000fea0003800000 */
[----:B------:R-:W1:Y:S01]  /*07e0*/  LDS R5, [R4] ;  /* 0x0000000004057984 */ /* 0x000e620000000800 */
[----:B0-----:R-:W0:Y:S02]  /*07f0*/  LDC.64 R2, c[0x0][0x380] ;  /* 0x0000e000ff027b82 */ /* 0x001e240000000a00 */
[----:B0-----:R-:W-:-:S05]  /*0800*/  IMAD.WIDE R2, R0, 0x4, R2 ;  /* 0x0000000400027825 */ /* 0x001fca00078e0202 */
[----:B-1----:R-:W-:Y:S01]  /*0810*/  STG.E desc[UR6][R2.64], R5 ;  /* 0x0000000502007986 */ /* 0x002fe2000c101906 */
[----:B------:R-:W-:Y:S05]  /*0820*/  EXIT ;  /* 0x000000000000794d */ /* 0x000fea0003800000 */
.L_x_1:
        /* <DEDUP_REMOVED lines=13> */
.L_x_3:


//--------------------- .nv.shared.reserved.0     --------------------------
	.section	.nv.shared.reserved.0,"aw",@nobits
	.weak		__nv_reservedSMEM_offset_0_alias
	.size		__nv_reservedSMEM_offset_0_alias, 0, 64
	.other		__nv_reservedSMEM_offset_0_alias,@"STO_CUDA_RESERVED_SHARED STV_DEFAULT"
__nv_reservedSMEM_offset_0_alias:
	.zero		0
	.zero		64


//--------------------- .nv.shared._Z10scanKernalPfS_S_i --------------------------
	.section	.nv.shared._Z10scanKernalPfS_S_i,"aw",@nobits
	.sectionflags	@""
	.align	4
.nv.shared._Z10scanKernalPfS_S_i:
	.zero		2048


//--------------------- .nv.constant0._Z11blockSumAddPfS_i --------------------------
	.section	.nv.constant0._Z11blockSumAddPfS_i,"a",@progbits
	.sectionflags	@""
	.align	4
.nv.constant0._Z11blockSumAddPfS_i:
	.zero		916


//--------------------- .nv.constant0._Z10scanKernalPfS_S_i --------------------------
	.section	.nv.constant0._Z10scanKernalPfS_S_i,"a",@progbits
	.sectionflags	@""
	.align	4
.nv.constant0._Z10scanKernalPfS_S_i:
	.zero		924


//--------------------- SYMBOLS --------------------------

	.type		.nv.reservedSmem.offset0,@object
	.size		.nv.reservedSmem.offset0,0x4
	.type		.nv.reservedSmem.cap,@object
	.size		.nv.reservedSmem.cap,0x4
